//
// Generated by NVIDIA NVVM Compiler
//
// Compiler Build ID: CL-36424714
// Cuda compilation tools, release 13.0, V13.0.88
// Based on NVVM 20.0.0
//

.version 9.0
.target sm_100
.address_size 64

	// .globl	_Z18countingSortKernelPiS_S_ii

.visible .entry _Z18countingSortKernelPiS_S_ii(
	.param .u64 .ptr .align 1 _Z18countingSortKernelPiS_S_ii_param_0,
	.param .u64 .ptr .align 1 _Z18countingSortKernelPiS_S_ii_param_1,
	.param .u64 .ptr .align 1 _Z18countingSortKernelPiS_S_ii_param_2,
	.param .u32 _Z18countingSortKernelPiS_S_ii_param_3,
	.param .u32 _Z18countingSortKernelPiS_S_ii_param_4
)
{
	.reg .pred 	%p<4>;
	.reg .b32 	%r<46>;
	.reg .b64 	%rd<15>;

	ld.param.u64 	%rd4, [_Z18countingSortKernelPiS_S_ii_param_0];
	ld.param.u64 	%rd5, [_Z18countingSortKernelPiS_S_ii_param_1];
	ld.param.u64 	%rd3, [_Z18countingSortKernelPiS_S_ii_param_2];
	ld.param.u32 	%r2, [_Z18countingSortKernelPiS_S_ii_param_3];
	ld.param.u32 	%r3, [_Z18countingSortKernelPiS_S_ii_param_4];
	cvta.to.global.u64 	%rd1, %rd5;
	cvta.to.global.u64 	%rd6, %rd4;
	mov.u32 	%r4, %tid.x;
	mov.u32 	%r5, %ctaid.x;
	mov.u32 	%r6, %ntid.x;
	mad.lo.s32 	%r1, %r5, %r6, %r4;
	setp.ge.s32 	%p1, %r1, %r2;
	mul.wide.s32 	%rd7, %r1, 4;
	add.s64 	%rd2, %rd6, %rd7;
	@%p1 bra 	$L__BB0_2;
	ld.global.u32 	%r7, [%rd2];
	div.s32 	%r8, %r7, %r3;
	mul.hi.s32 	%r9, %r8, 1717986919;
	shr.u32 	%r10, %r9, 31;
	shr.s32 	%r11, %r9, 2;
	add.s32 	%r12, %r11, %r10;
	mul.lo.s32 	%r13, %r12, 10;
	sub.s32 	%r14, %r8, %r13;
	mul.wide.s32 	%rd8, %r14, 4;
	add.s64 	%rd9, %rd1, %rd8;
	atom.global.add.u32 	%r15, [%rd9], 1;
$L__BB0_2:
	bar.sync 	0;
	setp.gt.s32 	%p2, %r1, 9;
	@%p2 bra 	$L__BB0_4;
	ld.global.u32 	%r16, [%rd1];
	ld.global.u32 	%r17, [%rd1+4];
	add.s32 	%r18, %r17, %r16;
	st.global.u32 	[%rd1+4], %r18;
	ld.global.u32 	%r19, [%rd1+8];
	add.s32 	%r20, %r19, %r18;
	st.global.u32 	[%rd1+8], %r20;
	ld.global.u32 	%r21, [%rd1+12];
	add.s32 	%r22, %r21, %r20;
	st.global.u32 	[%rd1+12], %r22;
	ld.global.u32 	%r23, [%rd1+16];
	add.s32 	%r24, %r23, %r22;
	st.global.u32 	[%rd1+16], %r24;
	ld.global.u32 	%r25, [%rd1+20];
	add.s32 	%r26, %r25, %r24;
	st.global.u32 	[%rd1+20], %r26;
	ld.global.u32 	%r27, [%rd1+24];
	add.s32 	%r28, %r27, %r26;
	st.global.u32 	[%rd1+24], %r28;
	ld.global.u32 	%r29, [%rd1+28];
	add.s32 	%r30, %r29, %r28;
	st.global.u32 	[%rd1+28], %r30;
	ld.global.u32 	%r31, [%rd1+32];
	add.s32 	%r32, %r31, %r30;
	st.global.u32 	[%rd1+32], %r32;
	ld.global.u32 	%r33, [%rd1+36];
	add.s32 	%r34, %r33, %r32;
	st.global.u32 	[%rd1+36], %r34;
$L__BB0_4:
	setp.ge.s32 	%p3, %r1, %r2;
	bar.sync 	0;
	@%p3 bra 	$L__BB0_6;
	ld.global.u32 	%r35, [%rd2];
	div.s32 	%r36, %r35, %r3;
	mul.hi.s32 	%r37, %r36, 1717986919;
	shr.u32 	%r38, %r37, 31;
	shr.s32 	%r39, %r37, 2;
	add.s32 	%r40, %r39, %r38;
	mul.lo.s32 	%r41, %r40, 10;
	sub.s32 	%r42, %r36, %r41;
	mul.wide.s32 	%rd10, %r42, 4;
	add.s64 	%rd11, %rd1, %rd10;
	ld.global.u32 	%r43, [%rd11];
	add.s32 	%r44, %r43, -1;
	st.global.u32 	[%rd11], %r44;
	ld.global.u32 	%r45, [%rd2];
	cvta.to.global.u64 	%rd12, %rd3;
	mul.wide.s32 	%rd13, %r43, 4;
	add.s64 	%rd14, %rd12, %rd13;
	st.global.u32 	[%rd14+-4], %r45;
$L__BB0_6:
	ret;

}


// ===== COMPILED SASS (sm_100) =====

	.target	sm_100

	.elftype	@"ET_EXEC"


//--------------------- .note.nv.tkinfo           --------------------------
	.section	.note.nv.tkinfo,"",@"SHT_NOTE"
	.sectionflags	@"SHF_NOTE_NV_TKINFO"
	.tkinfo
        /*0018*/ 	.word	0x00000002
        /*0030*/ 	.string	""
        /*0030*/ 	.string	"ptxas"
        /*0030*/ 	.string	"Cuda compilation tools, release 13.0, V13.0.88"
        /*0030*/ 	.string	"Build cuda_13.0.r13.0/compiler.36424714_0"
        /*0030*/ 	.string	"-arch sm_100 -m 64 "



//--------------------- .note.nv.cuinfo           --------------------------
	.section	.note.nv.cuinfo,"",@"SHT_NOTE"
	.sectionflags	@"SHF_NOTE_NV_CUINFO"
        /*0018*/ 	.short	0x0002
        /*001a*/ 	.short	0x0064
        /*001c*/ 	.short	0x0082
	.zero		2


//--------------------- .nv.info                  --------------------------
	.section	.nv.info,"",@"SHT_CUDA_INFO"
	.align	4


	//----- nvinfo : EIATTR_REGCOUNT
	.align		4
        /*0000*/ 	.byte	0x04, 0x2f
        /*0002*/ 	.short	(.L_1 - .L_0)
	.align		4
.L_0:
        /*0004*/ 	.word	index@(_Z18countingSortKernelPiS_S_ii)
        /*0008*/ 	.word	0x0000001a


	//----- nvinfo : EIATTR_FRAME_SIZE
	.align		4
.L_1:
        /*000c*/ 	.byte	0x04, 0x11
        /*000e*/ 	.short	(.L_3 - .L_2)
	.align		4
.L_2:
        /*0010*/ 	.word	index@(_Z18countingSortKernelPiS_S_ii)
        /*0014*/ 	.word	0x00000000


	//----- nvinfo : EIATTR_MIN_STACK_SIZE
	.align		4
.L_3:
        /*0018*/ 	.byte	0x04, 0x12
        /*001a*/ 	.short	(.L_5 - .L_4)
	.align		4
.L_4:
        /*001c*/ 	.word	index@(_Z18countingSortKernelPiS_S_ii)
        /*0020*/ 	.word	0x00000000
.L_5:


//--------------------- .nv.compat                --------------------------
	.section	.nv.compat,"",@"SHT_CUDA_COMPAT_INFO"
	.align	4
        /*0000*/ 	.byte	0x02, 0x09, 0x00, 0x00, 0x02, 0x02, 0x01, 0x00, 0x02, 0x05, 0x05, 0x00, 0x03, 0x07, 0x01, 0x01
        /*0010*/ 	.byte	0x02, 0x03, 0x00, 0x00, 0x02, 0x06, 0x01, 0x00, 0x04, 0x0b, 0x08, 0x00, 0x09, 0x00, 0x00, 0x00
        /*0020*/ 	.byte	0x00, 0x00, 0x00, 0x00


//--------------------- .nv.info._Z18countingSortKernelPiS_S_ii --------------------------
	.section	.nv.info._Z18countingSortKernelPiS_S_ii,"",@"SHT_CUDA_INFO"
	.sectionflags	@""
	.align	4


	//----- nvinfo : EIATTR_CUDA_API_VERSION
	.align		4
        /*0000*/ 	.byte	0x04, 0x37
        /*0002*/ 	.short	(.L_7 - .L_6)
.L_6:
        /*0004*/ 	.word	0x00000082


	//----- nvinfo : EIATTR_KPARAM_INFO
	.align		4
.L_7:
        /*0008*/ 	.byte	0x04, 0x17
        /*000a*/ 	.short	(.L_9 - .L_8)
.L_8:
        /*000c*/ 	.word	0x00000000
        /*0010*/ 	.short	0x0004
        /*0012*/ 	.short	0x001c
        /*0014*/ 	.byte	0x00, 0xf0, 0x11, 0x00


	//----- nvinfo : EIATTR_KPARAM_INFO
	.align		4
.L_9:
        /*0018*/ 	.byte	0x04, 0x17
        /*001a*/ 	.short	(.L_11 - .L_10)
.L_10:
        /*001c*/ 	.word	0x00000000
        /*0020*/ 	.short	0x0003
        /*0022*/ 	.short	0x0018
        /*0024*/ 	.byte	0x00, 0xf0, 0x11, 0x00


	//----- nvinfo : EIATTR_KPARAM_INFO
	.align		4
.L_11:
        /*0028*/ 	.byte	0x04, 0x17
        /*002a*/ 	.short	(.L_13 - .L_12)
.L_12:
        /*002c*/ 	.word	0x00000000
        /*0030*/ 	.short	0x0002
        /*0032*/ 	.short	0x0010
        /*0034*/ 	.byte	0x00, 0xf5, 0x21, 0x00


	//----- nvinfo : EIATTR_KPARAM_INFO
	.align		4
.L_13:
        /*0038*/ 	.byte	0x04, 0x17
        /*003a*/ 	.short	(.L_15 - .L_14)
.L_14:
        /*003c*/ 	.word	0x00000000
        /*0040*/ 	.short	0x0001
        /*0042*/ 	.short	0x0008
        /*0044*/ 	.byte	0x00, 0xf5, 0x21, 0x00


	//----- nvinfo : EIATTR_KPARAM_INFO
	.align		4
.L_15:
        /*0048*/ 	.byte	0x04, 0x17
        /*004a*/ 	.short	(.L_17 - .L_16)
.L_16:
        /*004c*/ 	.word	0x00000000
        /*0050*/ 	.short	0x0000
        /*0052*/ 	.short	0x0000
        /*0054*/ 	.byte	0x00, 0xf5, 0x21, 0x00


	//----- nvinfo : EIATTR_SPARSE_MMA_MASK
	.align		4
.L_17:
        /*0058*/ 	.byte	0x03, 0x50
        /*005a*/ 	.short	0x0000


	//----- nvinfo : EIATTR_MAXREG_COUNT
	.align		4
        /*005c*/ 	.byte	0x03, 0x1b
        /*005e*/ 	.short	0x00ff


	//----- nvinfo : EIATTR_NUM_BARRIERS
	.align		4
        /*0060*/ 	.byte	0x02, 0x4c
        /*0062*/ 	.byte	0x01
	.zero		1


	//----- nvinfo : EIATTR_MERCURY_ISA_VERSION
	.align		4
        /*0064*/ 	.byte	0x03, 0x5f
        /*0066*/ 	.short	0x0101


	//----- nvinfo : EIATTR_VRC_CTA_INIT_COUNT
	.align		4
        /*0068*/ 	.byte	0x02, 0x4a
	.zero		1
	.zero		1


	//----- nvinfo : EIATTR_EXIT_INSTR_OFFSETS
	.align		4
        /*006c*/ 	.byte	0x04, 0x1c
        /*006e*/ 	.short	(.L_19 - .L_18)


	//   ....[0]....
.L_18:
        /*0070*/ 	.word	0x00000520


	//   ....[1]....
        /*0074*/ 	.word	0x000007b0


	//----- nvinfo : EIATTR_CRS_STACK_SIZE
	.align		4
.L_19:
        /*0078*/ 	.byte	0x04, 0x1e
        /*007a*/ 	.short	(.L_21 - .L_20)
.L_20:
        /*007c*/ 	.word	0x00000000


	//----- nvinfo : EIATTR_CBANK_PARAM_SIZE
	.align		4
.L_21:
        /*0080*/ 	.byte	0x03, 0x19
        /*0082*/ 	.short	0x0020


	//----- nvinfo : EIATTR_PARAM_CBANK
	.align		4
        /*0084*/ 	.byte	0x04, 0x0a
        /*0086*/ 	.short	(.L_23 - .L_22)
	.align		4
.L_22:
        /*0088*/ 	.word	index@(.nv.constant0._Z18countingSortKernelPiS_S_ii)
        /*008c*/ 	.short	0x0380
        /*008e*/ 	.short	0x0020


	//----- nvinfo : EIATTR_SW_WAR
	.align		4
.L_23:
        /*0090*/ 	.byte	0x04, 0x36
        /*0092*/ 	.short	(.L_25 - .L_24)
.L_24:
        /*0094*/ 	.word	0x00000008
.L_25:


//--------------------- .nv.callgraph             --------------------------
	.section	.nv.callgraph,"",@"SHT_CUDA_CALLGRAPH"
	.align	4
	.sectionentsize	8
	.align		4
        /*0000*/ 	.word	0x00000000
	.align		4
        /*0004*/ 	.word	0xffffffff
	.align		4
        /*0008*/ 	.word	0x00000000
	.align		4
        /*000c*/ 	.word	0xfffffffe
	.align		4
        /*0010*/ 	.word	0x00000000
	.align		4
        /*0014*/ 	.word	0xfffffffd
	.align		4
        /*0018*/ 	.word	0x00000000
	.align		4
        /*001c*/ 	.word	0xfffffffc


//--------------------- .text._Z18countingSortKernelPiS_S_ii --------------------------
	.section	.text._Z18countingSortKernelPiS_S_ii,"ax",@progbits
	.align	128
        .global         _Z18countingSortKernelPiS_S_ii
        .type           _Z18countingSortKernelPiS_S_ii,@function
        .size           _Z18countingSortKernelPiS_S_ii,(.L_x_5 - _Z18countingSortKernelPiS_S_ii)
        .other          _Z18countingSortKernelPiS_S_ii,@"STO_CUDA_ENTRY STV_DEFAULT"
_Z18countingSortKernelPiS_S_ii:
.text._Z18countingSortKernelPiS_S_ii:
[----:B------:R-:W-:Y:S01]  /*0000*/  LDC R1, c[0x0][0x37c] ;  /* 0x0000df00ff017b82 */ /* 0x000fe20000000800 */
[----:B------:R-:W0:Y:S07]  /*0010*/  S2R R5, SR_TID.X ;  /* 0x0000000000057919 */ /* 0x000e2e0000002100 */
[----:B------:R-:W0:Y:S01]  /*0020*/  S2UR UR4, SR_CTAID.X ;  /* 0x00000000000479c3 */ /* 0x000e220000002500 */
[----:B------:R-:W1:Y:S01]  /*0030*/  LDCU UR5, c[0x0][0x398] ;  /* 0x00007300ff0577ac */ /* 0x000e620008000800 */
[----:B------:R-:W-:Y:S06]  /*0040*/  BSSY.RECONVERGENT B0, `(.L_x_0) ;  /* 0x000002b000007945 */ /* 0x000fec0003800200 */
[----:B------:R-:W0:Y:S08]  /*0050*/  LDC R0, c[0x0][0x360] ;  /* 0x0000d800ff007b82 */ /* 0x000e300000000800 */
[----:B------:R-:W2:Y:S01]  /*0060*/  LDC.64 R2, c[0x0][0x380] ;  /* 0x0000e000ff027b82 */ /* 0x000ea20000000a00 */
[----:B0-----:R-:W-:-:S05]  /*0070*/  IMAD R5, R0, UR4, R5 ;  /* 0x0000000400057c24 */ /* 0x001fca000f8e0205 */
[C---:B-1----:R-:W-:Y:S01]  /*0080*/  ISETP.GE.AND P0, PT, R5.reuse, UR5, PT ;  /* 0x0000000505007c0c */ /* 0x042fe2000bf06270 */
[----:B------:R-:W0:Y:S01]  /*0090*/  LDCU.64 UR4, c[0x0][0x358] ;  /* 0x00006b00ff0477ac */ /* 0x000e220008000a00 */
[C---:B------:R-:W-:Y:S01]  /*00a0*/  ISETP.GT.AND P1, PT, R5.reuse, 0x9, PT ;  /* 0x000000090500780c */ /* 0x040fe20003f24270 */
[----:B--2---:R-:W-:-:S10]  /*00b0*/  IMAD.WIDE R2, R5, 0x4, R2 ;  /* 0x0000000405027825 */ /* 0x004fd400078e0202 */
[----:B------:R-:W-:Y:S05]  /*00c0*/  @P0 BRA `(.L_x_1) ;  /* 0x0000000000880947 */ /* 0x000fea0003800000 */
[----:B0-----:R-:W2:Y:S01]  /*00d0*/  LDG.E R0, desc[UR4][R2.64] ;  /* 0x0000000402007981 */ /* 0x001ea2000c1e1900 */
[----:B------:R-:W0:Y:S02]  /*00e0*/  LDC R9, c[0x0][0x39c] ;  /* 0x0000e700ff097b82 */ /* 0x000e240000000800 */
[----:B0-----:R-:W-:-:S04]  /*00f0*/  IABS R7, R9 ;  /* 0x0000000900077213 */ /* 0x001fc80000000000 */
[----:B------:R-:W0:Y:S08]  /*0100*/  I2F.RP R6, R7 ;  /* 0x0000000700067306 */ /* 0x000e300000209400 */
[----:B0-----:R-:W0:Y:S02]  /*0110*/  MUFU.RCP R6, R6 ;  /* 0x0000000600067308 */ /* 0x001e240000001000 */
[----:B0-----:R-:W-:-:S06]  /*0120*/  VIADD R4, R6, 0xffffffe ;  /* 0x0ffffffe06047836 */ /* 0x001fcc0000000000 */
[----:B------:R0:W1:Y:S02]  /*0130*/  F2I.FTZ.U32.TRUNC.NTZ R5, R4 ;  /* 0x0000000400057305 */ /* 0x000064000021f000 */
[----:B0-----:R-:W-:Y:S02]  /*0140*/  HFMA2 R4, -RZ, RZ, 0, 0 ;  /* 0x00000000ff047431 */ /* 0x001fe400000001ff */
[----:B-1----:R-:W-:-:S04]  /*0150*/  IMAD.MOV R8, RZ, RZ, -R5 ;  /* 0x000000ffff087224 */ /* 0x002fc800078e0a05 */
[----:B------:R-:W-:-:S04]  /*0160*/  IMAD R11, R8, R7, RZ ;  /* 0x00000007080b7224 */ /* 0x000fc800078e02ff */
[----:B------:R-:W-:Y:S01]  /*0170*/  IMAD.HI.U32 R5, R5, R11, R4 ;  /* 0x0000000b05057227 */ /* 0x000fe200078e0004 */
[----:B--2---:R-:W-:Y:S02]  /*0180*/  IABS R8, R0 ;  /* 0x0000000000087213 */ /* 0x004fe40000000000 */
[----:B------:R-:W-:-:S03]  /*0190*/  LOP3.LUT R0, R0, R9, RZ, 0x3c, !PT ;  /* 0x0000000900007212 */ /* 0x000fc600078e3cff */
[----:B------:R-:W-:Y:S01]  /*01a0*/  IMAD.HI.U32 R5, R5, R8, RZ ;  /* 0x0000000805057227 */ /* 0x000fe200078e00ff */
[----:B------:R-:W-:-:S03]  /*01b0*/  ISETP.GE.AND P3, PT, R0, RZ, PT ;  /* 0x000000ff0000720c */ /* 0x000fc60003f66270 */
[----:B------:R-:W-:-:S04]  /*01c0*/  IMAD.MOV R6, RZ, RZ, -R5 ;  /* 0x000000ffff067224 */ /* 0x000fc800078e0a05 */
[----:B------:R-:W-:-:S05]  /*01d0*/  IMAD R6, R7, R6, R8 ;  /* 0x0000000607067224 */ /* 0x000fca00078e0208 */
[----:B------:R-:W-:-:S13]  /*01e0*/  ISETP.GT.U32.AND P4, PT, R7, R6, PT ;  /* 0x000000060700720c */ /* 0x000fda0003f84070 */
[----:B------:R-:W-:Y:S01]  /*01f0*/  @!P4 IMAD.IADD R6, R6, 0x1, -R7 ;  /* 0x000000010606c824 */ /* 0x000fe200078e0a07 */
[----:B------:R-:W-:Y:S02]  /*0200*/  @!P4 IADD3 R5, PT, PT, R5, 0x1, RZ ;  /* 0x000000010505c810 */ /* 0x000fe40007ffe0ff */
[----:B------:R-:W-:Y:S02]  /*0210*/  ISETP.NE.AND P4, PT, R9, RZ, PT ;  /* 0x000000ff0900720c */ /* 0x000fe40003f85270 */
[----:B------:R-:W-:-:S13]  /*0220*/  ISETP.GE.U32.AND P2, PT, R6, R7, PT ;  /* 0x000000070600720c */ /* 0x000fda0003f46070 */
[----:B------:R-:W-:-:S05]  /*0230*/  @P2 VIADD R5, R5, 0x1 ;  /* 0x0000000105052836 */ /* 0x000fca0000000000 */
[----:B------:R-:W-:Y:S02]  /*0240*/  MOV R0, R5 ;  /* 0x0000000500007202 */ /* 0x000fe40000000f00 */
[----:B------:R-:W0:Y:S03]  /*0250*/  LDC.64 R4, c[0x0][0x388] ;  /* 0x0000e200ff047b82 */ /* 0x000e260000000a00 */
[----:B------:R-:W-:Y:S01]  /*0260*/  @!P3 IMAD.MOV R0, RZ, RZ, -R0 ;  /* 0x000000ffff00b224 */ /* 0x000fe200078e0a00 */
[----:B------:R-:W-:Y:S01]  /*0270*/  @!P4 LOP3.LUT R0, RZ, R9, RZ, 0x33, !PT ;  /* 0x00000009ff00c212 */ /* 0x000fe200078e33ff */
[----:B------:R-:W-:-:S04]  /*0280*/  HFMA2 R9, -RZ, RZ, 0, 5.9604644775390625e-08 ;  /* 0x00000001ff097431 */ /* 0x000fc800000001ff */
[----:B------:R-:W-:-:S05]  /*0290*/  IMAD.HI R6, R0, 0x66666667, RZ ;  /* 0x6666666700067827 */ /* 0x000fca00078e02ff */
[----:B------:R-:W-:-:S04]  /*02a0*/  SHF.R.U32.HI R7, RZ, 0x1f, R6 ;  /* 0x0000001fff077819 */ /* 0x000fc80000011606 */
[----:B------:R-:W-:-:S05]  /*02b0*/  LEA.HI.SX32 R7, R6, R7, 0x1e ;  /* 0x0000000706077211 */ /* 0x000fca00078ff2ff */
[----:B------:R-:W-:-:S04]  /*02c0*/  IMAD R7, R7, -0xa, R0 ;  /* 0xfffffff607077824 */ /* 0x000fc800078e0200 */
[----:B0-----:R-:W-:-:S05]  /*02d0*/  IMAD.WIDE R4, R7, 0x4, R4 ;  /* 0x0000000407047825 */ /* 0x001fca00078e0204 */
[----:B------:R1:W-:Y:S02]  /*02e0*/  REDG.E.ADD.STRONG.GPU desc[UR4][R4.64], R9 ;  /* 0x000000090400798e */ /* 0x0003e4000c12e104 */
.L_x_1:
[----:B0-----:R-:W-:Y:S05]  /*02f0*/  BSYNC.RECONVERGENT B0 ;  /* 0x0000000000007941 */ /* 0x001fea0003800200 */
.L_x_0:
[----:B------:R-:W-:Y:S06]  /*0300*/  BAR.SYNC.DEFER_BLOCKING 0x0 ;  /* 0x0000000000007b1d */ /* 0x000fec0000010000 */
[----:B------:R-:W-:Y:S04]  /*0310*/  BSSY.RECONVERGENT B0, `(.L_x_2) ;  /* 0x000001f000007945 */ /* 0x000fe80003800200 */
[----:B------:R-:W-:Y:S05]  /*0320*/  @P1 BRA `(.L_x_3) ;  /* 0x0000000000741947 */ /* 0x000fea0003800000 */
[----:B-1----:R-:W0:Y:S02]  /*0330*/  LDC.64 R4, c[0x0][0x388] ;  /* 0x0000e200ff047b82 */ /* 0x002e240000000a00 */
[----:B0-----:R-:W2:Y:S04]  /*0340*/  LDG.E R0, desc[UR4][R4.64] ;  /* 0x0000000404007981 */ /* 0x001ea8000c1e1900 */
[----:B------:R-:W2:Y:S04]  /*0350*/  LDG.E R7, desc[UR4][R4.64+0x4] ;  /* 0x0000040404077981 */ /* 0x000ea8000c1e1900 */
[----:B------:R-:W3:Y:S04]  /*0360*/  LDG.E R6, desc[UR4][R4.64+0x8] ;  /* 0x0000080404067981 */ /* 0x000ee8000c1e1900 */
[----:B------:R-:W4:Y:S04]  /*0370*/  LDG.E R8, desc[UR4][R4.64+0xc] ;  /* 0x00000c0404087981 */ /* 0x000f28000c1e1900 */
[----:B------:R-:W5:Y:S04]  /*0380*/  LDG.E R10, desc[UR4][R4.64+0x10] ;  /* 0x00001004040a7981 */ /* 0x000f68000c1e1900 */
[----:B------:R-:W5:Y:S04]  /*0390*/  LDG.E R12, desc[UR4][R4.64+0x14] ;  /* 0x00001404040c7981 */ /* 0x000f68000c1e1900 */
[----:B------:R-:W5:Y:S04]  /*03a0*/  LDG.E R14, desc[UR4][R4.64+0x18] ;  /* 0x00001804040e7981 */ /* 0x000f68000c1e1900 */
[----:B------:R-:W5:Y:S04]  /*03b0*/  LDG.E R16, desc[UR4][R4.64+0x1c] ;  /* 0x00001c0404107981 */ /* 0x000f68000c1e1900 */
[----:B------:R-:W5:Y:S04]  /*03c0*/  LDG.E R18, desc[UR4][R4.64+0x20] ;  /* 0x0000200404127981 */ /* 0x000f68000c1e1900 */
[----:B------:R-:W5:Y:S01]  /*03d0*/  LDG.E R20, desc[UR4][R4.64+0x24] ;  /* 0x0000240404147981 */ /* 0x000f62000c1e1900 */
[----:B--2---:R-:W-:-:S05]  /*03e0*/  IMAD.IADD R7, R0, 0x1, R7 ;  /* 0x0000000100077824 */ /* 0x004fca00078e0207 */
[----:B---3--:R-:W-:Y:S01]  /*03f0*/  IADD3 R9, PT, PT, R7, R6, RZ ;  /* 0x0000000607097210 */ /* 0x008fe20007ffe0ff */
[----:B------:R0:W-:Y:S04]  /*0400*/  STG.E desc[UR4][R4.64+0x4], R7 ;  /* 0x0000040704007986 */ /* 0x0001e8000c101904 */
[----:B----4-:R-:W-:Y:S01]  /*0410*/  IMAD.IADD R11, R9, 0x1, R8 ;  /* 0x00000001090b7824 */ /* 0x010fe200078e0208 */
[----:B------:R0:W-:Y:S04]  /*0420*/  STG.E desc[UR4][R4.64+0x8], R9 ;  /* 0x0000080904007986 */ /* 0x0001e8000c101904 */
[----:B-----5:R-:W-:Y:S01]  /*0430*/  IADD3 R13, PT, PT, R11, R10, RZ ;  /* 0x0000000a0b0d7210 */ /* 0x020fe20007ffe0ff */
[----:B------:R0:W-:Y:S04]  /*0440*/  STG.E desc[UR4][R4.64+0xc], R11 ;  /* 0x00000c0b04007986 */ /* 0x0001e8000c101904 */
[----:B------:R-:W-:Y:S01]  /*0450*/  IMAD.IADD R15, R13, 0x1, R12 ;  /* 0x000000010d0f7824 */ /* 0x000fe200078e020c */
[----:B------:R0:W-:Y:S04]  /*0460*/  STG.E desc[UR4][R4.64+0x10], R13 ;  /* 0x0000100d04007986 */ /* 0x0001e8000c101904 */
[----:B------:R-:W-:Y:S01]  /*0470*/  IADD3 R17, PT, PT, R15, R14, RZ ;  /* 0x0000000e0f117210 */ /* 0x000fe20007ffe0ff */
[----:B------:R0:W-:Y:S04]  /*0480*/  STG.E desc[UR4][R4.64+0x14], R15 ;  /* 0x0000140f04007986 */ /* 0x0001e8000c101904 */
[----:B------:R-:W-:Y:S01]  /*0490*/  IMAD.IADD R19, R17, 0x1, R16 ;  /* 0x0000000111137824 */ /* 0x000fe200078e0210 */
[----:B------:R0:W-:Y:S04]  /*04a0*/  STG.E desc[UR4][R4.64+0x18], R17 ;  /* 0x0000181104007986 */ /* 0x0001e8000c101904 */
[----:B------:R-:W-:Y:S01]  /*04b0*/  IADD3 R21, PT, PT, R19, R18, RZ ;  /* 0x0000001213157210 */ /* 0x000fe20007ffe0ff */
[----:B------:R0:W-:Y:S04]  /*04c0*/  STG.E desc[UR4][R4.64+0x1c], R19 ;  /* 0x00001c1304007986 */ /* 0x0001e8000c101904 */
[----:B------:R-:W-:Y:S01]  /*04d0*/  IMAD.IADD R23, R21, 0x1, R20 ;  /* 0x0000000115177824 */ /* 0x000fe200078e0214 */
[----:B------:R0:W-:Y:S04]  /*04e0*/  STG.E desc[UR4][R4.64+0x20], R21 ;  /* 0x0000201504007986 */ /* 0x0001e8000c101904 */
[----:B------:R0:W-:Y:S02]  /*04f0*/  STG.E desc[UR4][R4.64+0x24], R23 ;  /* 0x0000241704007986 */ /* 0x0001e4000c101904 */
.L_x_3:
[----:B------:R-:W-:Y:S05]  /*0500*/  BSYNC.RECONVERGENT B0 ;  /* 0x0000000000007941 */ /* 0x000fea0003800200 */
.L_x_2:
[----:B------:R-:W-:Y:S06]  /*0510*/  BAR.SYNC.DEFER_BLOCKING 0x0 ;  /* 0x0000000000007b1d */ /* 0x000fec0000010000 */
[----:B------:R-:W-:Y:S05]  /*0520*/  @P0 EXIT ;  /* 0x000000000000094d */ /* 0x000fea0003800000 */
[----:B------:R-:W2:Y:S01]  /*0530*/  LDG.E R0, desc[UR4][R2.64] ;  /* 0x0000000402007981 */ /* 0x000ea2000c1e1900 */
[----:B0-----:R-:W0:Y:S01]  /*0540*/  LDC R7, c[0x0][0x39c] ;  /* 0x0000e700ff077b82 */ /* 0x001e220000000800 */
[----:B-1----:R-:W-:Y:S01]  /*0550*/  HFMA2 R4, -RZ, RZ, 0, 0 ;  /* 0x00000000ff047431 */ /* 0x002fe200000001ff */
[----:B0-----:R-:W-:-:S04]  /*0560*/  IABS R8, R7 ;  /* 0x0000000700087213 */ /* 0x001fc80000000000 */
[----:B------:R-:W0:Y:S08]  /*0570*/  I2F.RP R6, R8 ;  /* 0x0000000800067306 */ /* 0x000e300000209400 */
[----:B0-----:R-:W0:Y:S02]  /*0580*/  MUFU.RCP R6, R6 ;  /* 0x0000000600067308 */ /* 0x001e240000001000 */
[----:B0-----:R-:W-:-:S06]  /*0590*/  IADD3 R9, PT, PT, R6, 0xffffffe, RZ ;  /* 0x0ffffffe06097810 */ /* 0x001fcc0007ffe0ff */
[----:B------:R-:W0:Y:S02]  /*05a0*/  F2I.FTZ.U32.TRUNC.NTZ R5, R9 ;  /* 0x0000000900057305 */ /* 0x000e24000021f000 */
[----:B0-----:R-:W-:-:S04]  /*05b0*/  IMAD.MOV R11, RZ, RZ, -R5 ;  /* 0x000000ffff0b7224 */ /* 0x001fc800078e0a05 */
[----:B------:R-:W-:-:S04]  /*05c0*/  IMAD R11, R11, R8, RZ ;  /* 0x000000080b0b7224 */ /* 0x000fc800078e02ff */
[----:B------:R-:W-:Y:S01]  /*05d0*/  IMAD.HI.U32 R4, R5, R11, R4 ;  /* 0x0000000b05047227 */ /* 0x000fe200078e0004 */
[----:B--2---:R-:W-:Y:S02]  /*05e0*/  IABS R10, R0 ;  /* 0x00000000000a7213 */ /* 0x004fe40000000000 */
[----:B------:R-:W-:-:S03]  /*05f0*/  LOP3.LUT R0, R0, R7, RZ, 0x3c, !PT ;  /* 0x0000000700007212 */ /* 0x000fc600078e3cff */
[----:B------:R-:W-:Y:S01]  /*0600*/  IMAD.MOV.U32 R5, RZ, RZ, R10 ;  /* 0x000000ffff057224 */ /* 0x000fe200078e000a */
[----:B------:R-:W-:-:S03]  /*0610*/  ISETP.GE.AND P2, PT, R0, RZ, PT ;  /* 0x000000ff0000720c */ /* 0x000fc60003f46270 */
[----:B------:R-:W-:-:S05]  /*0620*/  IMAD.HI.U32 R4, R4, R5, RZ ;  /* 0x0000000504047227 */ /* 0x000fca00078e00ff */
[----:B------:R-:W-:-:S05]  /*0630*/  IADD3 R6, PT, PT, -R4, RZ, RZ ;  /* 0x000000ff04067210 */ /* 0x000fca0007ffe1ff */
        /* <DEDUP_REMOVED lines=10> */
[----:B------:R-:W-:-:S05]  /*06e0*/  @!P1 LOP3.LUT R0, RZ, R7, RZ, 0x33, !PT ;  /* 0x00000007ff009212 */ /* 0x000fca00078e33ff */
[----:B------:R-:W-:-:S05]  /*06f0*/  IMAD.HI R6, R0, 0x66666667, RZ ;  /* 0x6666666700067827 */ /* 0x000fca00078e02ff */
[----:B------:R-:W-:-:S04]  /*0700*/  SHF.R.U32.HI R7, RZ, 0x1f, R6 ;  /* 0x0000001fff077819 */ /* 0x000fc80000011606 */
[----:B------:R-:W-:-:S05]  /*0710*/  LEA.HI.SX32 R7, R6, R7, 0x1e ;  /* 0x0000000706077211 */ /* 0x000fca00078ff2ff */
[----:B------:R-:W-:-:S04]  /*0720*/  IMAD R7, R7, -0xa, R0 ;  /* 0xfffffff607077824 */ /* 0x000fc800078e0200 */
[----:B0-----:R-:W-:Y:S02]  /*0730*/  IMAD.WIDE R4, R7, 0x4, R4 ;  /* 0x0000000407047825 */ /* 0x001fe400078e0204 */
[----:B------:R-:W0:Y:S03]  /*0740*/  LDC.64 R6, c[0x0][0x390] ;  /* 0x0000e400ff067b82 */ /* 0x000e260000000a00 */
[----:B------:R-:W2:Y:S02]  /*0750*/  LDG.E R9, desc[UR4][R4.64] ;  /* 0x0000000404097981 */ /* 0x000ea4000c1e1900 */
[----:B--2---:R-:W-:-:S05]  /*0760*/  IADD3 R11, PT, PT, R9, -0x1, RZ ;  /* 0xffffffff090b7810 */ /* 0x004fca0007ffe0ff */
[----:B------:R-:W-:Y:S04]  /*0770*/  STG.E desc[UR4][R4.64], R11 ;  /* 0x0000000b04007986 */ /* 0x000fe8000c101904 */
[----:B------:R-:W2:Y:S01]  /*0780*/  LDG.E R3, desc[UR4][R2.64] ;  /* 0x0000000402037981 */ /* 0x000ea2000c1e1900 */
[----:B0-----:R-:W-:-:S05]  /*0790*/  IMAD.WIDE R6, R9, 0x4, R6 ;  /* 0x0000000409067825 */ /* 0x001fca00078e0206 */
[----:B--2---:R-:W-:Y:S01]  /*07a0*/  STG.E desc[UR4][R6.64+-0x4], R3 ;  /* 0xfffffc0306007986 */ /* 0x004fe2000c101904 */
[----:B------:R-:W-:Y:S05]  /*07b0*/  EXIT ;  /* 0x000000000000794d */ /* 0x000fea0003800000 */
.L_x_4:
[----:B------:R-:W-:-:S00]  /*07c0*/  BRA `(.L_x_4) ;  /* 0xfffffffc00fc7947 */ /* 0x000fc0000383ffff */
[----:B------:R-:W-:-:S00]  /*07d0*/  NOP ;  /* 0x0000000000007918 */ /* 0x000fc00000000000 */
        /* <DEDUP_REMOVED lines=10> */
.L_x_5:


//--------------------- .nv.shared.reserved.0     --------------------------
	.section	.nv.shared.reserved.0,"aw",@nobits
	.weak		__nv_reservedSMEM_offset_0_alias
	.size		__nv_reservedSMEM_offset_0_alias, 0, 64
	.other		__nv_reservedSMEM_offset_0_alias,@"STO_CUDA_RESERVED_SHARED STV_DEFAULT"
__nv_reservedSMEM_offset_0_alias:
	.zero		0
	.zero		64


//--------------------- .nv.constant0._Z18countingSortKernelPiS_S_ii --------------------------
	.section	.nv.constant0._Z18countingSortKernelPiS_S_ii,"a",@progbits
	.sectionflags	@""
	.align	4
.nv.constant0._Z18countingSortKernelPiS_S_ii:
	.zero		928


//--------------------- SYMBOLS --------------------------

	.type		.nv.reservedSmem.offset0,@object
	.size		.nv.reservedSmem.offset0,0x4
